//
// Generated by NVIDIA NVVM Compiler
//
// Compiler Build ID: CL-36424714
// Cuda compilation tools, release 13.0, V13.0.88
// Based on NVVM 20.0.0
//

.version 9.0
.target sm_100
.address_size 64

	// .globl	_Z3addiPfS_S_i

.visible .entry _Z3addiPfS_S_i(
	.param .u32 _Z3addiPfS_S_i_param_0,
	.param .u64 .ptr .align 1 _Z3addiPfS_S_i_param_1,
	.param .u64 .ptr .align 1 _Z3addiPfS_S_i_param_2,
	.param .u64 .ptr .align 1 _Z3addiPfS_S_i_param_3,
	.param .u32 _Z3addiPfS_S_i_param_4
)
{
	.reg .pred 	%p<7>;
	.reg .b32 	%r<27>;
	.reg .b32 	%f<16>;
	.reg .b64 	%rd<18>;

	ld.param.u32 	%r13, [_Z3addiPfS_S_i_param_0];
	ld.param.u64 	%rd7, [_Z3addiPfS_S_i_param_1];
	ld.param.u64 	%rd8, [_Z3addiPfS_S_i_param_2];
	ld.param.u64 	%rd9, [_Z3addiPfS_S_i_param_3];
	ld.param.u32 	%r14, [_Z3addiPfS_S_i_param_4];
	cvta.to.global.u64 	%rd1, %rd9;
	cvta.to.global.u64 	%rd2, %rd8;
	cvta.to.global.u64 	%rd3, %rd7;
	mov.u32 	%r15, %ntid.x;
	mov.u32 	%r16, %ctaid.x;
	mov.u32 	%r17, %tid.x;
	mad.lo.s32 	%r18, %r15, %r16, %r17;
	mul.lo.s32 	%r1, %r14, %r18;
	setp.ge.s32 	%p1, %r1, %r13;
	@%p1 bra 	$L__BB0_8;
	add.s32 	%r19, %r1, %r14;
	min.s32 	%r2, %r13, %r19;
	setp.lt.s32 	%p2, %r14, 1;
	@%p2 bra 	$L__BB0_8;
	add.s32 	%r20, %r1, 1;
	max.s32 	%r3, %r2, %r20;
	sub.s32 	%r21, %r3, %r1;
	and.b32  	%r4, %r21, 3;
	setp.eq.s32 	%p3, %r4, 0;
	mov.u32 	%r25, %r1;
	@%p3 bra 	$L__BB0_5;
	neg.s32 	%r23, %r4;
	mov.u32 	%r25, %r1;
$L__BB0_4:
	.pragma "nounroll";
	mul.wide.s32 	%rd10, %r25, 4;
	add.s64 	%rd11, %rd1, %rd10;
	add.s64 	%rd12, %rd2, %rd10;
	add.s64 	%rd13, %rd3, %rd10;
	ld.global.f32 	%f1, [%rd13];
	ld.global.f32 	%f2, [%rd12];
	add.f32 	%f3, %f1, %f2;
	st.global.f32 	[%rd11], %f3;
	add.s32 	%r25, %r25, 1;
	add.s32 	%r23, %r23, 1;
	setp.ne.s32 	%p4, %r23, 0;
	@%p4 bra 	$L__BB0_4;
$L__BB0_5:
	sub.s32 	%r22, %r1, %r3;
	setp.gt.u32 	%p5, %r22, -4;
	@%p5 bra 	$L__BB0_8;
	add.s64 	%rd4, %rd3, 8;
	add.s64 	%rd5, %rd2, 8;
	add.s64 	%rd6, %rd1, 8;
$L__BB0_7:
	mul.wide.s32 	%rd14, %r25, 4;
	add.s64 	%rd15, %rd4, %rd14;
	add.s64 	%rd16, %rd5, %rd14;
	add.s64 	%rd17, %rd6, %rd14;
	ld.global.f32 	%f4, [%rd15+-8];
	ld.global.f32 	%f5, [%rd16+-8];
	add.f32 	%f6, %f4, %f5;
	st.global.f32 	[%rd17+-8], %f6;
	ld.global.f32 	%f7, [%rd15+-4];
	ld.global.f32 	%f8, [%rd16+-4];
	add.f32 	%f9, %f7, %f8;
	st.global.f32 	[%rd17+-4], %f9;
	ld.global.f32 	%f10, [%rd15];
	ld.global.f32 	%f11, [%rd16];
	add.f32 	%f12, %f10, %f11;
	st.global.f32 	[%rd17], %f12;
	ld.global.f32 	%f13, [%rd15+4];
	ld.global.f32 	%f14, [%rd16+4];
	add.f32 	%f15, %f13, %f14;
	st.global.f32 	[%rd17+4], %f15;
	add.s32 	%r25, %r25, 4;
	setp.lt.s32 	%p6, %r25, %r2;
	@%p6 bra 	$L__BB0_7;
$L__BB0_8:
	ret;

}


// ===== COMPILED SASS (sm_100) =====

	.target	sm_100

	.elftype	@"ET_EXEC"


//--------------------- .note.nv.tkinfo           --------------------------
	.section	.note.nv.tkinfo,"",@"SHT_NOTE"
	.sectionflags	@"SHF_NOTE_NV_TKINFO"
	.tkinfo
        /*0018*/ 	.word	0x00000002
        /*0030*/ 	.string	""
        /*0030*/ 	.string	"ptxas"
        /*0030*/ 	.string	"Cuda compilation tools, release 13.0, V13.0.88"
        /*0030*/ 	.string	"Build cuda_13.0.r13.0/compiler.36424714_0"
        /*0030*/ 	.string	"-arch sm_100 -m 64 "



//--------------------- .note.nv.cuinfo           --------------------------
	.section	.note.nv.cuinfo,"",@"SHT_NOTE"
	.sectionflags	@"SHF_NOTE_NV_CUINFO"
        /*0018*/ 	.short	0x0002
        /*001a*/ 	.short	0x0064
        /*001c*/ 	.short	0x0082
	.zero		2


//--------------------- .nv.info                  --------------------------
	.section	.nv.info,"",@"SHT_CUDA_INFO"
	.align	4


	//----- nvinfo : EIATTR_REGCOUNT
	.align		4
        /*0000*/ 	.byte	0x04, 0x2f
        /*0002*/ 	.short	(.L_1 - .L_0)
	.align		4
.L_0:
        /*0004*/ 	.word	index@(_Z3addiPfS_S_i)
        /*0008*/ 	.word	0x00000014


	//----- nvinfo : EIATTR_FRAME_SIZE
	.align		4
.L_1:
        /*000c*/ 	.byte	0x04, 0x11
        /*000e*/ 	.short	(.L_3 - .L_2)
	.align		4
.L_2:
        /*0010*/ 	.word	index@(_Z3addiPfS_S_i)
        /*0014*/ 	.word	0x00000000


	//----- nvinfo : EIATTR_MIN_STACK_SIZE
	.align		4
.L_3:
        /*0018*/ 	.byte	0x04, 0x12
        /*001a*/ 	.short	(.L_5 - .L_4)
	.align		4
.L_4:
        /*001c*/ 	.word	index@(_Z3addiPfS_S_i)
        /*0020*/ 	.word	0x00000000
.L_5:


//--------------------- .nv.compat                --------------------------
	.section	.nv.compat,"",@"SHT_CUDA_COMPAT_INFO"
	.align	4
        /*0000*/ 	.byte	0x02, 0x09, 0x00, 0x00, 0x02, 0x02, 0x01, 0x00, 0x02, 0x05, 0x05, 0x00, 0x03, 0x07, 0x01, 0x01
        /*0010*/ 	.byte	0x02, 0x03, 0x00, 0x00, 0x02, 0x06, 0x01, 0x00, 0x04, 0x0b, 0x08, 0x00, 0x09, 0x00, 0x00, 0x00
        /*0020*/ 	.byte	0x00, 0x00, 0x00, 0x00


//--------------------- .nv.info._Z3addiPfS_S_i   --------------------------
	.section	.nv.info._Z3addiPfS_S_i,"",@"SHT_CUDA_INFO"
	.sectionflags	@""
	.align	4


	//----- nvinfo : EIATTR_CUDA_API_VERSION
	.align		4
        /*0000*/ 	.byte	0x04, 0x37
        /*0002*/ 	.short	(.L_7 - .L_6)
.L_6:
        /*0004*/ 	.word	0x00000082


	//----- nvinfo : EIATTR_KPARAM_INFO
	.align		4
.L_7:
        /*0008*/ 	.byte	0x04, 0x17
        /*000a*/ 	.short	(.L_9 - .L_8)
.L_8:
        /*000c*/ 	.word	0x00000000
        /*0010*/ 	.short	0x0004
        /*0012*/ 	.short	0x0020
        /*0014*/ 	.byte	0x00, 0xf0, 0x11, 0x00


	//----- nvinfo : EIATTR_KPARAM_INFO
	.align		4
.L_9:
        /*0018*/ 	.byte	0x04, 0x17
        /*001a*/ 	.short	(.L_11 - .L_10)
.L_10:
        /*001c*/ 	.word	0x00000000
        /*0020*/ 	.short	0x0003
        /*0022*/ 	.short	0x0018
        /*0024*/ 	.byte	0x00, 0xf5, 0x21, 0x00


	//----- nvinfo : EIATTR_KPARAM_INFO
	.align		4
.L_11:
        /*0028*/ 	.byte	0x04, 0x17
        /*002a*/ 	.short	(.L_13 - .L_12)
.L_12:
        /*002c*/ 	.word	0x00000000
        /*0030*/ 	.short	0x0002
        /*0032*/ 	.short	0x0010
        /*0034*/ 	.byte	0x00, 0xf5, 0x21, 0x00


	//----- nvinfo : EIATTR_KPARAM_INFO
	.align		4
.L_13:
        /*0038*/ 	.byte	0x04, 0x17
        /*003a*/ 	.short	(.L_15 - .L_14)
.L_14:
        /*003c*/ 	.word	0x00000000
        /*0040*/ 	.short	0x0001
        /*0042*/ 	.short	0x0008
        /*0044*/ 	.byte	0x00, 0xf5, 0x21, 0x00


	//----- nvinfo : EIATTR_KPARAM_INFO
	.align		4
.L_15:
        /*0048*/ 	.byte	0x04, 0x17
        /*004a*/ 	.short	(.L_17 - .L_16)
.L_16:
        /*004c*/ 	.word	0x00000000
        /*0050*/ 	.short	0x0000
        /*0052*/ 	.short	0x0000
        /*0054*/ 	.byte	0x00, 0xf0, 0x11, 0x00


	//----- nvinfo : EIATTR_SPARSE_MMA_MASK
	.align		4
.L_17:
        /*0058*/ 	.byte	0x03, 0x50
        /*005a*/ 	.short	0x0000


	//----- nvinfo : EIATTR_MAXREG_COUNT
	.align		4
        /*005c*/ 	.byte	0x03, 0x1b
        /*005e*/ 	.short	0x00ff


	//----- nvinfo : EIATTR_MERCURY_ISA_VERSION
	.align		4
        /*0060*/ 	.byte	0x03, 0x5f
        /*0062*/ 	.short	0x0101


	//----- nvinfo : EIATTR_VRC_CTA_INIT_COUNT
	.align		4
        /*0064*/ 	.byte	0x02, 0x4a
	.zero		1
	.zero		1


	//----- nvinfo : EIATTR_EXIT_INSTR_OFFSETS
	.align		4
        /*0068*/ 	.byte	0x04, 0x1c
        /*006a*/ 	.short	(.L_19 - .L_18)


	//   ....[0]....
.L_18:
        /*006c*/ 	.word	0x00000090


	//   ....[1]....
        /*0070*/ 	.word	0x000000c0


	//   ....[2]....
        /*0074*/ 	.word	0x00000250


	//   ....[3]....
        /*0078*/ 	.word	0x000004a0


	//----- nvinfo : EIATTR_CRS_STACK_SIZE
	.align		4
.L_19:
        /*007c*/ 	.byte	0x04, 0x1e
        /*007e*/ 	.short	(.L_21 - .L_20)
.L_20:
        /*0080*/ 	.word	0x00000000


	//----- nvinfo : EIATTR_CBANK_PARAM_SIZE
	.align		4
.L_21:
        /*0084*/ 	.byte	0x03, 0x19
        /*0086*/ 	.short	0x0024


	//----- nvinfo : EIATTR_PARAM_CBANK
	.align		4
        /*0088*/ 	.byte	0x04, 0x0a
        /*008a*/ 	.short	(.L_23 - .L_22)
	.align		4
.L_22:
        /*008c*/ 	.word	index@(.nv.constant0._Z3addiPfS_S_i)
        /*0090*/ 	.short	0x0380
        /*0092*/ 	.short	0x0024


	//----- nvinfo : EIATTR_SW_WAR
	.align		4
.L_23:
        /*0094*/ 	.byte	0x04, 0x36
        /*0096*/ 	.short	(.L_25 - .L_24)
.L_24:
        /*0098*/ 	.word	0x00000008
.L_25:


//--------------------- .nv.callgraph             --------------------------
	.section	.nv.callgraph,"",@"SHT_CUDA_CALLGRAPH"
	.align	4
	.sectionentsize	8
	.align		4
        /*0000*/ 	.word	0x00000000
	.align		4
        /*0004*/ 	.word	0xffffffff
	.align		4
        /*0008*/ 	.word	0x00000000
	.align		4
        /*000c*/ 	.word	0xfffffffe
	.align		4
        /*0010*/ 	.word	0x00000000
	.align		4
        /*0014*/ 	.word	0xfffffffd
	.align		4
        /*0018*/ 	.word	0x00000000
	.align		4
        /*001c*/ 	.word	0xfffffffc


//--------------------- .text._Z3addiPfS_S_i      --------------------------
	.section	.text._Z3addiPfS_S_i,"ax",@progbits
	.align	128
        .global         _Z3addiPfS_S_i
        .type           _Z3addiPfS_S_i,@function
        .size           _Z3addiPfS_S_i,(.L_x_5 - _Z3addiPfS_S_i)
        .other          _Z3addiPfS_S_i,@"STO_CUDA_ENTRY STV_DEFAULT"
_Z3addiPfS_S_i:
.text._Z3addiPfS_S_i:
[----:B------:R-:W-:Y:S01]  /*0000*/  LDC R1, c[0x0][0x37c] ;  /* 0x0000df00ff017b82 */ /* 0x000fe20000000800 */
[----:B------:R-:W0:Y:S07]  /*0010*/  S2R R0, SR_CTAID.X ;  /* 0x0000000000007919 */ /* 0x000e2e0000002500 */
[----:B------:R-:W1:Y:S01]  /*0020*/  LDC R2, c[0x0][0x3a0] ;  /* 0x0000e800ff027b82 */ /* 0x000e620000000800 */
[----:B------:R-:W0:Y:S01]  /*0030*/  LDCU UR4, c[0x0][0x360] ;  /* 0x00006c00ff0477ac */ /* 0x000e220008000800 */
[----:B------:R-:W0:Y:S01]  /*0040*/  S2R R3, SR_TID.X ;  /* 0x0000000000037919 */ /* 0x000e220000002100 */
[----:B------:R-:W2:Y:S01]  /*0050*/  LDCU UR5, c[0x0][0x380] ;  /* 0x00007000ff0577ac */ /* 0x000ea20008000800 */
[----:B0-----:R-:W-:-:S04]  /*0060*/  IMAD R0, R0, UR4, R3 ;  /* 0x0000000400007c24 */ /* 0x001fc8000f8e0203 */
[----:B-1----:R-:W-:-:S05]  /*0070*/  IMAD R3, R0, R2, RZ ;  /* 0x0000000200037224 */ /* 0x002fca00078e02ff */
[----:B--2---:R-:W-:-:S13]  /*0080*/  ISETP.GE.AND P0, PT, R3, UR5, PT ;  /* 0x0000000503007c0c */ /* 0x004fda000bf06270 */
[----:B------:R-:W-:Y:S05]  /*0090*/  @P0 EXIT ;  /* 0x000000000000094d */ /* 0x000fea0003800000 */
[----:B------:R-:W-:Y:S02]  /*00a0*/  ISETP.GE.AND P0, PT, R2, 0x1, PT ;  /* 0x000000010200780c */ /* 0x000fe40003f06270 */
[----:B------:R-:W-:-:S11]  /*00b0*/  VIADDMNMX R0, R3, R2, UR5, PT ;  /* 0x0000000503007e46 */ /* 0x000fd6000b800102 */
[----:B------:R-:W-:Y:S05]  /*00c0*/  @!P0 EXIT ;  /* 0x000000000000894d */ /* 0x000fea0003800000 */
[C---:B------:R-:W-:Y:S01]  /*00d0*/  VIADDMNMX R2, R3.reuse, 0x1, R0, !PT ;  /* 0x0000000103027846 */ /* 0x040fe20007800100 */
[----:B------:R-:W0:Y:S01]  /*00e0*/  LDCU.64 UR10, c[0x0][0x358] ;  /* 0x00006b00ff0a77ac */ /* 0x000e220008000a00 */
[----:B------:R-:W-:Y:S02]  /*00f0*/  BSSY.RECONVERGENT B0, `(.L_x_0) ;  /* 0x0000015000007945 */ /* 0x000fe40003800200 */
[CC--:B------:R-:W-:Y:S02]  /*0100*/  IADD3 R4, PT, PT, -R3.reuse, R2.reuse, RZ ;  /* 0x0000000203047210 */ /* 0x0c0fe40007ffe1ff */
[----:B------:R-:W-:Y:S02]  /*0110*/  IADD3 R2, PT, PT, R3, -R2, RZ ;  /* 0x8000000203027210 */ /* 0x000fe40007ffe0ff */
[----:B------:R-:W-:Y:S02]  /*0120*/  LOP3.LUT P1, R4, R4, 0x3, RZ, 0xc0, !PT ;  /* 0x0000000304047812 */ /* 0x000fe4000782c0ff */
[----:B------:R-:W-:-:S11]  /*0130*/  ISETP.GT.U32.AND P0, PT, R2, -0x4, PT ;  /* 0xfffffffc0200780c */ /* 0x000fd60003f04070 */
[----:B0-----:R-:W-:Y:S05]  /*0140*/  @!P1 BRA `(.L_x_1) ;  /* 0x00000000003c9947 */ /* 0x001fea0003800000 */
[----:B------:R-:W0:Y:S01]  /*0150*/  LDC.64 R14, c[0x0][0x388] ;  /* 0x0000e200ff0e7b82 */ /* 0x000e220000000a00 */
[----:B------:R-:W-:-:S07]  /*0160*/  IADD3 R2, PT, PT, -R4, RZ, RZ ;  /* 0x000000ff04027210 */ /* 0x000fce0007ffe1ff */
[----:B------:R-:W1:Y:S08]  /*0170*/  LDC.64 R12, c[0x0][0x390] ;  /* 0x0000e400ff0c7b82 */ /* 0x000e700000000a00 */
[----:B------:R-:W2:Y:S02]  /*0180*/  LDC.64 R10, c[0x0][0x398] ;  /* 0x0000e600ff0a7b82 */ /* 0x000ea40000000a00 */
.L_x_2:
[----:B-1----:R-:W-:-:S04]  /*0190*/  IMAD.WIDE R6, R3, 0x4, R12 ;  /* 0x0000000403067825 */ /* 0x002fc800078e020c */
[C---:B0-----:R-:W-:Y:S02]  /*01a0*/  IMAD.WIDE R8, R3.reuse, 0x4, R14 ;  /* 0x0000000403087825 */ /* 0x041fe400078e020e */
[----:B---3--:R-:W3:Y:S04]  /*01b0*/  LDG.E R7, desc[UR10][R6.64] ;  /* 0x0000000a06077981 */ /* 0x008ee8000c1e1900 */
[----:B------:R-:W3:Y:S01]  /*01c0*/  LDG.E R8, desc[UR10][R8.64] ;  /* 0x0000000a08087981 */ /* 0x000ee2000c1e1900 */
[C---:B--2---:R-:W-:Y:S01]  /*01d0*/  IMAD.WIDE R4, R3.reuse, 0x4, R10 ;  /* 0x0000000403047825 */ /* 0x044fe200078e020a */
[----:B------:R-:W-:-:S03]  /*01e0*/  IADD3 R3, PT, PT, R3, 0x1, RZ ;  /* 0x0000000103037810 */ /* 0x000fc60007ffe0ff */
[----:B------:R-:W-:-:S05]  /*01f0*/  VIADD R2, R2, 0x1 ;  /* 0x0000000102027836 */ /* 0x000fca0000000000 */
[----:B------:R-:W-:Y:S01]  /*0200*/  ISETP.NE.AND P1, PT, R2, RZ, PT ;  /* 0x000000ff0200720c */ /* 0x000fe20003f25270 */
[----:B---3--:R-:W-:-:S05]  /*0210*/  FADD R17, R8, R7 ;  /* 0x0000000708117221 */ /* 0x008fca0000000000 */
[----:B------:R3:W-:Y:S07]  /*0220*/  STG.E desc[UR10][R4.64], R17 ;  /* 0x0000001104007986 */ /* 0x0007ee000c10190a */
[----:B------:R-:W-:Y:S05]  /*0230*/  @P1 BRA `(.L_x_2) ;  /* 0xfffffffc00d41947 */ /* 0x000fea000383ffff */
.L_x_1:
[----:B------:R-:W-:Y:S05]  /*0240*/  BSYNC.RECONVERGENT B0 ;  /* 0x0000000000007941 */ /* 0x000fea0003800200 */
.L_x_0:
[----:B------:R-:W-:Y:S05]  /*0250*/  @P0 EXIT ;  /* 0x000000000000094d */ /* 0x000fea0003800000 */
[----:B------:R-:W0:Y:S01]  /*0260*/  LDCU.128 UR12, c[0x0][0x390] ;  /* 0x00007200ff0c77ac */ /* 0x000e220008000c00 */
[----:B------:R-:W1:Y:S01]  /*0270*/  LDCU.64 UR8, c[0x0][0x388] ;  /* 0x00007100ff0877ac */ /* 0x000e620008000a00 */
[----:B0-----:R-:W-:Y:S02]  /*0280*/  UIADD3 UR6, UP1, UPT, UR12, 0x8, URZ ;  /* 0x000000080c067890 */ /* 0x001fe4000ff3e0ff */
[----:B------:R-:W-:Y:S02]  /*0290*/  UIADD3 UR4, UP2, UPT, UR14, 0x8, URZ ;  /* 0x000000080e047890 */ /* 0x000fe4000ff5e0ff */
[----:B-1----:R-:W-:Y:S02]  /*02a0*/  UIADD3 UR8, UP0, UPT, UR8, 0x8, URZ ;  /* 0x0000000808087890 */ /* 0x002fe4000ff1e0ff */
[----:B------:R-:W-:Y:S02]  /*02b0*/  UIADD3.X UR7, UPT, UPT, URZ, UR13, URZ, UP1, !UPT ;  /* 0x0000000dff077290 */ /* 0x000fe40008ffe4ff */
[----:B------:R-:W-:-:S02]  /*02c0*/  UIADD3.X UR5, UPT, UPT, URZ, UR15, URZ, UP2, !UPT ;  /* 0x0000000fff057290 */ /* 0x000fc400097fe4ff */
[----:B------:R-:W-:-:S12]  /*02d0*/  UIADD3.X UR9, UPT, UPT, URZ, UR9, URZ, UP0, !UPT ;  /* 0x00000009ff097290 */ /* 0x000fd800087fe4ff */
.L_x_3:
[----:B---3--:R-:W-:Y:S01]  /*02e0*/  MOV R4, UR8 ;  /* 0x0000000800047c02 */ /* 0x008fe20008000f00 */
[----:B------:R-:W-:Y:S01]  /*02f0*/  IMAD.U32 R5, RZ, RZ, UR9 ;  /* 0x00000009ff057e24 */ /* 0x000fe2000f8e00ff */
[----:B------:R-:W-:Y:S02]  /*0300*/  MOV R6, UR6 ;  /* 0x0000000600067c02 */ /* 0x000fe40008000f00 */
[----:B------:R-:W-:Y:S01]  /*0310*/  MOV R7, UR7 ;  /* 0x0000000700077c02 */ /* 0x000fe20008000f00 */
[----:B------:R-:W-:-:S04]  /*0320*/  IMAD.WIDE R4, R3, 0x4, R4 ;  /* 0x0000000403047825 */ /* 0x000fc800078e0204 */
[----:B------:R-:W-:Y:S01]  /*0330*/  IMAD.WIDE R6, R3, 0x4, R6 ;  /* 0x0000000403067825 */ /* 0x000fe200078e0206 */
[----:B------:R-:W2:Y:S04]  /*0340*/  LDG.E R2, desc[UR10][R4.64+-0x8] ;  /* 0xfffff80a04027981 */ /* 0x000ea8000c1e1900 */
[----:B0-----:R-:W2:Y:S01]  /*0350*/  LDG.E R11, desc[UR10][R6.64+-0x8] ;  /* 0xfffff80a060b7981 */ /* 0x001ea2000c1e1900 */
[----:B------:R-:W-:Y:S01]  /*0360*/  MOV R9, UR5 ;  /* 0x0000000500097c02 */ /* 0x000fe20008000f00 */
[----:B------:R-:W-:-:S04]  /*0370*/  IMAD.U32 R8, RZ, RZ, UR4 ;  /* 0x00000004ff087e24 */ /* 0x000fc8000f8e00ff */
[----:B------:R-:W-:-:S04]  /*0380*/  IMAD.WIDE R8, R3, 0x4, R8 ;  /* 0x0000000403087825 */ /* 0x000fc800078e0208 */
[----:B--2---:R-:W-:-:S05]  /*0390*/  FADD R11, R2, R11 ;  /* 0x0000000b020b7221 */ /* 0x004fca0000000000 */
[----:B------:R0:W-:Y:S04]  /*03a0*/  STG.E desc[UR10][R8.64+-0x8], R11 ;  /* 0xfffff80b08007986 */ /* 0x0001e8000c10190a */
[----:B------:R-:W2:Y:S04]  /*03b0*/  LDG.E R2, desc[UR10][R4.64+-0x4] ;  /* 0xfffffc0a04027981 */ /* 0x000ea8000c1e1900 */
[----:B------:R-:W2:Y:S02]  /*03c0*/  LDG.E R13, desc[UR10][R6.64+-0x4] ;  /* 0xfffffc0a060d7981 */ /* 0x000ea4000c1e1900 */
[----:B--2---:R-:W-:-:S05]  /*03d0*/  FADD R13, R2, R13 ;  /* 0x0000000d020d7221 */ /* 0x004fca0000000000 */
[----:B------:R0:W-:Y:S04]  /*03e0*/  STG.E desc[UR10][R8.64+-0x4], R13 ;  /* 0xfffffc0d08007986 */ /* 0x0001e8000c10190a */
[----:B------:R-:W2:Y:S04]  /*03f0*/  LDG.E R2, desc[UR10][R4.64] ;  /* 0x0000000a04027981 */ /* 0x000ea8000c1e1900 */
[----:B------:R-:W2:Y:S02]  /*0400*/  LDG.E R15, desc[UR10][R6.64] ;  /* 0x0000000a060f7981 */ /* 0x000ea4000c1e1900 */
[----:B--2---:R-:W-:-:S05]  /*0410*/  FADD R15, R2, R15 ;  /* 0x0000000f020f7221 */ /* 0x004fca0000000000 */
[----:B------:R0:W-:Y:S04]  /*0420*/  STG.E desc[UR10][R8.64], R15 ;  /* 0x0000000f08007986 */ /* 0x0001e8000c10190a */
[----:B------:R-:W2:Y:S04]  /*0430*/  LDG.E R2, desc[UR10][R4.64+0x4] ;  /* 0x0000040a04027981 */ /* 0x000ea8000c1e1900 */
[----:B------:R-:W2:Y:S01]  /*0440*/  LDG.E R17, desc[UR10][R6.64+0x4] ;  /* 0x0000040a06117981 */ /* 0x000ea2000c1e1900 */
[----:B------:R-:W-:-:S04]  /*0450*/  IADD3 R3, PT, PT, R3, 0x4, RZ ;  /* 0x0000000403037810 */ /* 0x000fc80007ffe0ff */
[----:B------:R-:W-:Y:S01]  /*0460*/  ISETP.GE.AND P0, PT, R3, R0, PT ;  /* 0x000000000300720c */ /* 0x000fe20003f06270 */
[----:B--2---:R-:W-:-:S05]  /*0470*/  FADD R17, R2, R17 ;  /* 0x0000001102117221 */ /* 0x004fca0000000000 */
[----:B------:R0:W-:Y:S07]  /*0480*/  STG.E desc[UR10][R8.64+0x4], R17 ;  /* 0x0000041108007986 */ /* 0x0001ee000c10190a */
[----:B------:R-:W-:Y:S05]  /*0490*/  @!P0 BRA `(.L_x_3) ;  /* 0xfffffffc00908947 */ /* 0x000fea000383ffff */
[----:B------:R-:W-:Y:S05]  /*04a0*/  EXIT ;  /* 0x000000000000794d */ /* 0x000fea0003800000 */
.L_x_4:
[----:B------:R-:W-:-:S00]  /*04b0*/  BRA `(.L_x_4) ;  /* 0xfffffffc00fc7947 */ /* 0x000fc0000383ffff */
[----:B------:R-:W-:-:S00]  /*04c0*/  NOP ;  /* 0x0000000000007918 */ /* 0x000fc00000000000 */
        /* <DEDUP_REMOVED lines=11> */
.L_x_5:


//--------------------- .nv.shared.reserved.0     --------------------------
	.section	.nv.shared.reserved.0,"aw",@nobits
	.weak		__nv_reservedSMEM_offset_0_alias
	.size		__nv_reservedSMEM_offset_0_alias, 0, 64
	.other		__nv_reservedSMEM_offset_0_alias,@"STO_CUDA_RESERVED_SHARED STV_DEFAULT"
__nv_reservedSMEM_offset_0_alias:
	.zero		0
	.zero		64


//--------------------- .nv.constant0._Z3addiPfS_S_i --------------------------
	.section	.nv.constant0._Z3addiPfS_S_i,"a",@progbits
	.sectionflags	@""
	.align	4
.nv.constant0._Z3addiPfS_S_i:
	.zero		932


//--------------------- SYMBOLS --------------------------

	.type		.nv.reservedSmem.offset0,@object
	.size		.nv.reservedSmem.offset0,0x4
